//
// Generated by NVIDIA NVVM Compiler
//
// Compiler Build ID: CL-36424714
// Cuda compilation tools, release 13.0, V13.0.88
// Based on NVVM 20.0.0
//

.version 9.0
.target sm_100
.address_size 64

	// .globl	_Z10add_serialiPfS_

.visible .entry _Z10add_serialiPfS_(
	.param .u32 _Z10add_serialiPfS__param_0,
	.param .u64 .ptr .align 1 _Z10add_serialiPfS__param_1,
	.param .u64 .ptr .align 1 _Z10add_serialiPfS__param_2
)
{
	.reg .pred 	%p<10>;
	.reg .b32 	%r<23>;
	.reg .b32 	%f<88>;
	.reg .b64 	%rd<28>;

	ld.param.u32 	%r16, [_Z10add_serialiPfS__param_0];
	ld.param.u64 	%rd15, [_Z10add_serialiPfS__param_1];
	ld.param.u64 	%rd16, [_Z10add_serialiPfS__param_2];
	cvta.to.global.u64 	%rd1, %rd16;
	cvta.to.global.u64 	%rd2, %rd15;
	setp.lt.s32 	%p1, %r16, 1;
	@%p1 bra 	$L__BB0_13;
	and.b32  	%r1, %r16, 15;
	setp.lt.u32 	%p2, %r16, 16;
	mov.b32 	%r20, 0;
	@%p2 bra 	$L__BB0_4;
	and.b32  	%r20, %r16, 2147483632;
	neg.s32 	%r18, %r20;
	add.s64 	%rd25, %rd2, 32;
	add.s64 	%rd24, %rd1, 32;
$L__BB0_3:
	.pragma "nounroll";
	ld.global.f32 	%f1, [%rd25+-32];
	ld.global.f32 	%f2, [%rd24+-32];
	add.f32 	%f3, %f1, %f2;
	st.global.f32 	[%rd24+-32], %f3;
	ld.global.f32 	%f4, [%rd25+-28];
	ld.global.f32 	%f5, [%rd24+-28];
	add.f32 	%f6, %f4, %f5;
	st.global.f32 	[%rd24+-28], %f6;
	ld.global.f32 	%f7, [%rd25+-24];
	ld.global.f32 	%f8, [%rd24+-24];
	add.f32 	%f9, %f7, %f8;
	st.global.f32 	[%rd24+-24], %f9;
	ld.global.f32 	%f10, [%rd25+-20];
	ld.global.f32 	%f11, [%rd24+-20];
	add.f32 	%f12, %f10, %f11;
	st.global.f32 	[%rd24+-20], %f12;
	ld.global.f32 	%f13, [%rd25+-16];
	ld.global.f32 	%f14, [%rd24+-16];
	add.f32 	%f15, %f13, %f14;
	st.global.f32 	[%rd24+-16], %f15;
	ld.global.f32 	%f16, [%rd25+-12];
	ld.global.f32 	%f17, [%rd24+-12];
	add.f32 	%f18, %f16, %f17;
	st.global.f32 	[%rd24+-12], %f18;
	ld.global.f32 	%f19, [%rd25+-8];
	ld.global.f32 	%f20, [%rd24+-8];
	add.f32 	%f21, %f19, %f20;
	st.global.f32 	[%rd24+-8], %f21;
	ld.global.f32 	%f22, [%rd25+-4];
	ld.global.f32 	%f23, [%rd24+-4];
	add.f32 	%f24, %f22, %f23;
	st.global.f32 	[%rd24+-4], %f24;
	ld.global.f32 	%f25, [%rd25];
	ld.global.f32 	%f26, [%rd24];
	add.f32 	%f27, %f25, %f26;
	st.global.f32 	[%rd24], %f27;
	ld.global.f32 	%f28, [%rd25+4];
	ld.global.f32 	%f29, [%rd24+4];
	add.f32 	%f30, %f28, %f29;
	st.global.f32 	[%rd24+4], %f30;
	ld.global.f32 	%f31, [%rd25+8];
	ld.global.f32 	%f32, [%rd24+8];
	add.f32 	%f33, %f31, %f32;
	st.global.f32 	[%rd24+8], %f33;
	ld.global.f32 	%f34, [%rd25+12];
	ld.global.f32 	%f35, [%rd24+12];
	add.f32 	%f36, %f34, %f35;
	st.global.f32 	[%rd24+12], %f36;
	ld.global.f32 	%f37, [%rd25+16];
	ld.global.f32 	%f38, [%rd24+16];
	add.f32 	%f39, %f37, %f38;
	st.global.f32 	[%rd24+16], %f39;
	ld.global.f32 	%f40, [%rd25+20];
	ld.global.f32 	%f41, [%rd24+20];
	add.f32 	%f42, %f40, %f41;
	st.global.f32 	[%rd24+20], %f42;
	ld.global.f32 	%f43, [%rd25+24];
	ld.global.f32 	%f44, [%rd24+24];
	add.f32 	%f45, %f43, %f44;
	st.global.f32 	[%rd24+24], %f45;
	ld.global.f32 	%f46, [%rd25+28];
	ld.global.f32 	%f47, [%rd24+28];
	add.f32 	%f48, %f46, %f47;
	st.global.f32 	[%rd24+28], %f48;
	add.s32 	%r18, %r18, 16;
	add.s64 	%rd25, %rd25, 64;
	add.s64 	%rd24, %rd24, 64;
	setp.ne.s32 	%p3, %r18, 0;
	@%p3 bra 	$L__BB0_3;
$L__BB0_4:
	setp.eq.s32 	%p4, %r1, 0;
	@%p4 bra 	$L__BB0_13;
	and.b32  	%r7, %r16, 7;
	setp.lt.u32 	%p5, %r1, 8;
	@%p5 bra 	$L__BB0_7;
	mul.wide.u32 	%rd17, %r20, 4;
	add.s64 	%rd18, %rd2, %rd17;
	ld.global.f32 	%f49, [%rd18];
	add.s64 	%rd19, %rd1, %rd17;
	ld.global.f32 	%f50, [%rd19];
	add.f32 	%f51, %f49, %f50;
	st.global.f32 	[%rd19], %f51;
	ld.global.f32 	%f52, [%rd18+4];
	ld.global.f32 	%f53, [%rd19+4];
	add.f32 	%f54, %f52, %f53;
	st.global.f32 	[%rd19+4], %f54;
	ld.global.f32 	%f55, [%rd18+8];
	ld.global.f32 	%f56, [%rd19+8];
	add.f32 	%f57, %f55, %f56;
	st.global.f32 	[%rd19+8], %f57;
	ld.global.f32 	%f58, [%rd18+12];
	ld.global.f32 	%f59, [%rd19+12];
	add.f32 	%f60, %f58, %f59;
	st.global.f32 	[%rd19+12], %f60;
	ld.global.f32 	%f61, [%rd18+16];
	ld.global.f32 	%f62, [%rd19+16];
	add.f32 	%f63, %f61, %f62;
	st.global.f32 	[%rd19+16], %f63;
	ld.global.f32 	%f64, [%rd18+20];
	ld.global.f32 	%f65, [%rd19+20];
	add.f32 	%f66, %f64, %f65;
	st.global.f32 	[%rd19+20], %f66;
	ld.global.f32 	%f67, [%rd18+24];
	ld.global.f32 	%f68, [%rd19+24];
	add.f32 	%f69, %f67, %f68;
	st.global.f32 	[%rd19+24], %f69;
	ld.global.f32 	%f70, [%rd18+28];
	ld.global.f32 	%f71, [%rd19+28];
	add.f32 	%f72, %f70, %f71;
	st.global.f32 	[%rd19+28], %f72;
	add.s32 	%r20, %r20, 8;
$L__BB0_7:
	setp.eq.s32 	%p6, %r7, 0;
	@%p6 bra 	$L__BB0_13;
	and.b32  	%r10, %r16, 3;
	setp.lt.u32 	%p7, %r7, 4;
	@%p7 bra 	$L__BB0_10;
	mul.wide.u32 	%rd20, %r20, 4;
	add.s64 	%rd21, %rd2, %rd20;
	ld.global.f32 	%f73, [%rd21];
	add.s64 	%rd22, %rd1, %rd20;
	ld.global.f32 	%f74, [%rd22];
	add.f32 	%f75, %f73, %f74;
	st.global.f32 	[%rd22], %f75;
	ld.global.f32 	%f76, [%rd21+4];
	ld.global.f32 	%f77, [%rd22+4];
	add.f32 	%f78, %f76, %f77;
	st.global.f32 	[%rd22+4], %f78;
	ld.global.f32 	%f79, [%rd21+8];
	ld.global.f32 	%f80, [%rd22+8];
	add.f32 	%f81, %f79, %f80;
	st.global.f32 	[%rd22+8], %f81;
	ld.global.f32 	%f82, [%rd21+12];
	ld.global.f32 	%f83, [%rd22+12];
	add.f32 	%f84, %f82, %f83;
	st.global.f32 	[%rd22+12], %f84;
	add.s32 	%r20, %r20, 4;
$L__BB0_10:
	setp.eq.s32 	%p8, %r10, 0;
	@%p8 bra 	$L__BB0_13;
	mul.wide.u32 	%rd23, %r20, 4;
	add.s64 	%rd27, %rd1, %rd23;
	add.s64 	%rd26, %rd2, %rd23;
	neg.s32 	%r22, %r10;
$L__BB0_12:
	.pragma "nounroll";
	ld.global.f32 	%f85, [%rd26];
	ld.global.f32 	%f86, [%rd27];
	add.f32 	%f87, %f85, %f86;
	st.global.f32 	[%rd27], %f87;
	add.s64 	%rd27, %rd27, 4;
	add.s64 	%rd26, %rd26, 4;
	add.s32 	%r22, %r22, 1;
	setp.ne.s32 	%p9, %r22, 0;
	@%p9 bra 	$L__BB0_12;
$L__BB0_13:
	ret;

}
	// .globl	_Z12add_paralleliPfS_
.visible .entry _Z12add_paralleliPfS_(
	.param .u32 _Z12add_paralleliPfS__param_0,
	.param .u64 .ptr .align 1 _Z12add_paralleliPfS__param_1,
	.param .u64 .ptr .align 1 _Z12add_paralleliPfS__param_2
)
{
	.reg .pred 	%p<7>;
	.reg .b32 	%r<31>;
	.reg .b32 	%f<16>;
	.reg .b64 	%rd<18>;

	ld.param.u32 	%r12, [_Z12add_paralleliPfS__param_0];
	ld.param.u64 	%rd3, [_Z12add_paralleliPfS__param_1];
	ld.param.u64 	%rd4, [_Z12add_paralleliPfS__param_2];
	cvta.to.global.u64 	%rd1, %rd4;
	cvta.to.global.u64 	%rd2, %rd3;
	mov.u32 	%r13, %ctaid.x;
	mov.u32 	%r14, %ntid.x;
	mov.u32 	%r15, %tid.x;
	mad.lo.s32 	%r29, %r13, %r14, %r15;
	mov.u32 	%r16, %nctaid.x;
	mul.lo.s32 	%r2, %r14, %r16;
	setp.ge.s32 	%p1, %r29, %r12;
	@%p1 bra 	$L__BB1_7;
	add.s32 	%r17, %r29, %r2;
	max.s32 	%r18, %r12, %r17;
	setp.lt.s32 	%p2, %r17, %r12;
	selp.u32 	%r19, 1, 0, %p2;
	add.s32 	%r20, %r17, %r19;
	sub.s32 	%r21, %r18, %r20;
	div.u32 	%r22, %r21, %r2;
	add.s32 	%r3, %r22, %r19;
	and.b32  	%r23, %r3, 3;
	setp.eq.s32 	%p3, %r23, 3;
	@%p3 bra 	$L__BB1_4;
	add.s32 	%r24, %r3, 1;
	and.b32  	%r25, %r24, 3;
	neg.s32 	%r27, %r25;
$L__BB1_3:
	.pragma "nounroll";
	mul.wide.s32 	%rd5, %r29, 4;
	add.s64 	%rd6, %rd1, %rd5;
	add.s64 	%rd7, %rd2, %rd5;
	ld.global.f32 	%f1, [%rd7];
	ld.global.f32 	%f2, [%rd6];
	add.f32 	%f3, %f1, %f2;
	st.global.f32 	[%rd6], %f3;
	add.s32 	%r29, %r29, %r2;
	add.s32 	%r27, %r27, 1;
	setp.ne.s32 	%p4, %r27, 0;
	@%p4 bra 	$L__BB1_3;
$L__BB1_4:
	setp.lt.u32 	%p5, %r3, 3;
	@%p5 bra 	$L__BB1_7;
	mul.wide.s32 	%rd11, %r2, 4;
	shl.b32 	%r26, %r2, 2;
$L__BB1_6:
	mul.wide.s32 	%rd8, %r29, 4;
	add.s64 	%rd9, %rd2, %rd8;
	ld.global.f32 	%f4, [%rd9];
	add.s64 	%rd10, %rd1, %rd8;
	ld.global.f32 	%f5, [%rd10];
	add.f32 	%f6, %f4, %f5;
	st.global.f32 	[%rd10], %f6;
	add.s64 	%rd12, %rd9, %rd11;
	ld.global.f32 	%f7, [%rd12];
	add.s64 	%rd13, %rd10, %rd11;
	ld.global.f32 	%f8, [%rd13];
	add.f32 	%f9, %f7, %f8;
	st.global.f32 	[%rd13], %f9;
	add.s64 	%rd14, %rd12, %rd11;
	ld.global.f32 	%f10, [%rd14];
	add.s64 	%rd15, %rd13, %rd11;
	ld.global.f32 	%f11, [%rd15];
	add.f32 	%f12, %f10, %f11;
	st.global.f32 	[%rd15], %f12;
	add.s64 	%rd16, %rd14, %rd11;
	ld.global.f32 	%f13, [%rd16];
	add.s64 	%rd17, %rd15, %rd11;
	ld.global.f32 	%f14, [%rd17];
	add.f32 	%f15, %f13, %f14;
	st.global.f32 	[%rd17], %f15;
	add.s32 	%r29, %r26, %r29;
	setp.lt.s32 	%p6, %r29, %r12;
	@%p6 bra 	$L__BB1_6;
$L__BB1_7:
	ret;

}


// ===== COMPILED SASS (sm_100) =====

	.target	sm_100

	.elftype	@"ET_EXEC"


//--------------------- .note.nv.tkinfo           --------------------------
	.section	.note.nv.tkinfo,"",@"SHT_NOTE"
	.sectionflags	@"SHF_NOTE_NV_TKINFO"
	.tkinfo
        /*0018*/ 	.word	0x00000002
        /*0030*/ 	.string	""
        /*0030*/ 	.string	"ptxas"
        /*0030*/ 	.string	"Cuda compilation tools, release 13.0, V13.0.88"
        /*0030*/ 	.string	"Build cuda_13.0.r13.0/compiler.36424714_0"
        /*0030*/ 	.string	"-arch sm_100 -m 64 "



//--------------------- .note.nv.cuinfo           --------------------------
	.section	.note.nv.cuinfo,"",@"SHT_NOTE"
	.sectionflags	@"SHF_NOTE_NV_CUINFO"
        /*0018*/ 	.short	0x0002
        /*001a*/ 	.short	0x0064
        /*001c*/ 	.short	0x0082
	.zero		2


//--------------------- .nv.info                  --------------------------
	.section	.nv.info,"",@"SHT_CUDA_INFO"
	.align	4


	//----- nvinfo : EIATTR_REGCOUNT
	.align		4
        /*0000*/ 	.byte	0x04, 0x2f
        /*0002*/ 	.short	(.L_1 - .L_0)
	.align		4
.L_0:
        /*0004*/ 	.word	index@(_Z10add_serialiPfS_)
        /*0008*/ 	.word	0x00000012


	//----- nvinfo : EIATTR_FRAME_SIZE
	.align		4
.L_1:
        /*000c*/ 	.byte	0x04, 0x11
        /*000e*/ 	.short	(.L_3 - .L_2)
	.align		4
.L_2:
        /*0010*/ 	.word	index@(_Z10add_serialiPfS_)
        /*0014*/ 	.word	0x00000000


	//----- nvinfo : EIATTR_REGCOUNT
	.align		4
.L_3:
        /*0018*/ 	.byte	0x04, 0x2f
        /*001a*/ 	.short	(.L_5 - .L_4)
	.align		4
.L_4:
        /*001c*/ 	.word	index@(_Z12add_paralleliPfS_)
        /*0020*/ 	.word	0x00000018


	//----- nvinfo : EIATTR_FRAME_SIZE
	.align		4
.L_5:
        /*0024*/ 	.byte	0x04, 0x11
        /*0026*/ 	.short	(.L_7 - .L_6)
	.align		4
.L_6:
        /*0028*/ 	.word	index@(_Z12add_paralleliPfS_)
        /*002c*/ 	.word	0x00000000


	//----- nvinfo : EIATTR_MIN_STACK_SIZE
	.align		4
.L_7:
        /*0030*/ 	.byte	0x04, 0x12
        /*0032*/ 	.short	(.L_9 - .L_8)
	.align		4
.L_8:
        /*0034*/ 	.word	index@(_Z12add_paralleliPfS_)
        /*0038*/ 	.word	0x00000000


	//----- nvinfo : EIATTR_MIN_STACK_SIZE
	.align		4
.L_9:
        /*003c*/ 	.byte	0x04, 0x12
        /*003e*/ 	.short	(.L_11 - .L_10)
	.align		4
.L_10:
        /*0040*/ 	.word	index@(_Z10add_serialiPfS_)
        /*0044*/ 	.word	0x00000000
.L_11:


//--------------------- .nv.compat                --------------------------
	.section	.nv.compat,"",@"SHT_CUDA_COMPAT_INFO"
	.align	4
        /*0000*/ 	.byte	0x02, 0x09, 0x00, 0x00, 0x02, 0x02, 0x01, 0x00, 0x02, 0x05, 0x05, 0x00, 0x03, 0x07, 0x01, 0x01
        /*0010*/ 	.byte	0x02, 0x03, 0x00, 0x00, 0x02, 0x06, 0x01, 0x00, 0x04, 0x0b, 0x08, 0x00, 0x09, 0x00, 0x00, 0x00
        /*0020*/ 	.byte	0x00, 0x00, 0x00, 0x00


//--------------------- .nv.info._Z12add_paralleliPfS_ --------------------------
	.section	.nv.info._Z12add_paralleliPfS_,"",@"SHT_CUDA_INFO"
	.sectionflags	@""
	.align	4


	//----- nvinfo : EIATTR_CUDA_API_VERSION
	.align		4
        /*0000*/ 	.byte	0x04, 0x37
        /*0002*/ 	.short	(.L_13 - .L_12)
.L_12:
        /*0004*/ 	.word	0x00000082


	//----- nvinfo : EIATTR_KPARAM_INFO
	.align		4
.L_13:
        /*0008*/ 	.byte	0x04, 0x17
        /*000a*/ 	.short	(.L_15 - .L_14)
.L_14:
        /*000c*/ 	.word	0x00000000
        /*0010*/ 	.short	0x0002
        /*0012*/ 	.short	0x0010
        /*0014*/ 	.byte	0x00, 0xf5, 0x21, 0x00


	//----- nvinfo : EIATTR_KPARAM_INFO
	.align		4
.L_15:
        /*0018*/ 	.byte	0x04, 0x17
        /*001a*/ 	.short	(.L_17 - .L_16)
.L_16:
        /*001c*/ 	.word	0x00000000
        /*0020*/ 	.short	0x0001
        /*0022*/ 	.short	0x0008
        /*0024*/ 	.byte	0x00, 0xf5, 0x21, 0x00


	//----- nvinfo : EIATTR_KPARAM_INFO
	.align		4
.L_17:
        /*0028*/ 	.byte	0x04, 0x17
        /*002a*/ 	.short	(.L_19 - .L_18)
.L_18:
        /*002c*/ 	.word	0x00000000
        /*0030*/ 	.short	0x0000
        /*0032*/ 	.short	0x0000
        /*0034*/ 	.byte	0x00, 0xf0, 0x11, 0x00


	//----- nvinfo : EIATTR_SPARSE_MMA_MASK
	.align		4
.L_19:
        /*0038*/ 	.byte	0x03, 0x50
        /*003a*/ 	.short	0x0000


	//----- nvinfo : EIATTR_MAXREG_COUNT
	.align		4
        /*003c*/ 	.byte	0x03, 0x1b
        /*003e*/ 	.short	0x00ff


	//----- nvinfo : EIATTR_MERCURY_ISA_VERSION
	.align		4
        /*0040*/ 	.byte	0x03, 0x5f
        /*0042*/ 	.short	0x0101


	//----- nvinfo : EIATTR_VRC_CTA_INIT_COUNT
	.align		4
        /*0044*/ 	.byte	0x02, 0x4a
	.zero		1
	.zero		1


	//----- nvinfo : EIATTR_EXIT_INSTR_OFFSETS
	.align		4
        /*0048*/ 	.byte	0x04, 0x1c
        /*004a*/ 	.short	(.L_21 - .L_20)


	//   ....[0]....
.L_20:
        /*004c*/ 	.word	0x00000090


	//   ....[1]....
        /*0050*/ 	.word	0x00000380


	//   ....[2]....
        /*0054*/ 	.word	0x00000560


	//----- nvinfo : EIATTR_CRS_STACK_SIZE
	.align		4
.L_21:
        /*0058*/ 	.byte	0x04, 0x1e
        /*005a*/ 	.short	(.L_23 - .L_22)
.L_22:
        /*005c*/ 	.word	0x00000000


	//----- nvinfo : EIATTR_CBANK_PARAM_SIZE
	.align		4
.L_23:
        /*0060*/ 	.byte	0x03, 0x19
        /*0062*/ 	.short	0x0018


	//----- nvinfo : EIATTR_PARAM_CBANK
	.align		4
        /*0064*/ 	.byte	0x04, 0x0a
        /*0066*/ 	.short	(.L_25 - .L_24)
	.align		4
.L_24:
        /*0068*/ 	.word	index@(.nv.constant0._Z12add_paralleliPfS_)
        /*006c*/ 	.short	0x0380
        /*006e*/ 	.short	0x0018


	//----- nvinfo : EIATTR_SW_WAR
	.align		4
.L_25:
        /*0070*/ 	.byte	0x04, 0x36
        /*0072*/ 	.short	(.L_27 - .L_26)
.L_26:
        /*0074*/ 	.word	0x00000008
.L_27:


//--------------------- .nv.info._Z10add_serialiPfS_ --------------------------
	.section	.nv.info._Z10add_serialiPfS_,"",@"SHT_CUDA_INFO"
	.sectionflags	@""
	.align	4


	//----- nvinfo : EIATTR_CUDA_API_VERSION
	.align		4
        /*0000*/ 	.byte	0x04, 0x37
        /*0002*/ 	.short	(.L_29 - .L_28)
.L_28:
        /*0004*/ 	.word	0x00000082


	//----- nvinfo : EIATTR_KPARAM_INFO
	.align		4
.L_29:
        /*0008*/ 	.byte	0x04, 0x17
        /*000a*/ 	.short	(.L_31 - .L_30)
.L_30:
        /*000c*/ 	.word	0x00000000
        /*0010*/ 	.short	0x0002
        /*0012*/ 	.short	0x0010
        /*0014*/ 	.byte	0x00, 0xf5, 0x21, 0x00


	//----- nvinfo : EIATTR_KPARAM_INFO
	.align		4
.L_31:
        /*0018*/ 	.byte	0x04, 0x17
        /*001a*/ 	.short	(.L_33 - .L_32)
.L_32:
        /*001c*/ 	.word	0x00000000
        /*0020*/ 	.short	0x0001
        /*0022*/ 	.short	0x0008
        /*0024*/ 	.byte	0x00, 0xf5, 0x21, 0x00


	//----- nvinfo : EIATTR_KPARAM_INFO
	.align		4
.L_33:
        /*0028*/ 	.byte	0x04, 0x17
        /*002a*/ 	.short	(.L_35 - .L_34)
.L_34:
        /*002c*/ 	.word	0x00000000
        /*0030*/ 	.short	0x0000
        /*0032*/ 	.short	0x0000
        /*0034*/ 	.byte	0x00, 0xf0, 0x11, 0x00


	//----- nvinfo : EIATTR_SPARSE_MMA_MASK
	.align		4
.L_35:
        /*0038*/ 	.byte	0x03, 0x50
        /*003a*/ 	.short	0x0000


	//----- nvinfo : EIATTR_MAXREG_COUNT
	.align		4
        /*003c*/ 	.byte	0x03, 0x1b
        /*003e*/ 	.short	0x00ff


	//----- nvinfo : EIATTR_MERCURY_ISA_VERSION
	.align		4
        /*0040*/ 	.byte	0x03, 0x5f
        /*0042*/ 	.short	0x0101


	//----- nvinfo : EIATTR_VRC_CTA_INIT_COUNT
	.align		4
        /*0044*/ 	.byte	0x02, 0x4a
	.zero		1
	.zero		1


	//----- nvinfo : EIATTR_EXIT_INSTR_OFFSETS
	.align		4
        /*0048*/ 	.byte	0x04, 0x1c
        /*004a*/ 	.short	(.L_37 - .L_36)


	//   ....[0]....
.L_36:
        /*004c*/ 	.word	0x00000030


	//   ....[1]....
        /*0050*/ 	.word	0x00000600


	//   ....[2]....
        /*0054*/ 	.word	0x000008a0


	//   ....[3]....
        /*0058*/ 	.word	0x00000a40


	//   ....[4]....
        /*005c*/ 	.word	0x00000b90


	//----- nvinfo : EIATTR_CBANK_PARAM_SIZE
	.align		4
.L_37:
        /*0060*/ 	.byte	0x03, 0x19
        /*0062*/ 	.short	0x0018


	//----- nvinfo : EIATTR_PARAM_CBANK
	.align		4
        /*0064*/ 	.byte	0x04, 0x0a
        /*0066*/ 	.short	(.L_39 - .L_38)
	.align		4
.L_38:
        /*0068*/ 	.word	index@(.nv.constant0._Z10add_serialiPfS_)
        /*006c*/ 	.short	0x0380
        /*006e*/ 	.short	0x0018


	//----- nvinfo : EIATTR_SW_WAR
	.align		4
.L_39:
        /*0070*/ 	.byte	0x04, 0x36
        /*0072*/ 	.short	(.L_41 - .L_40)
.L_40:
        /*0074*/ 	.word	0x00000008
.L_41:


//--------------------- .nv.callgraph             --------------------------
	.section	.nv.callgraph,"",@"SHT_CUDA_CALLGRAPH"
	.align	4
	.sectionentsize	8
	.align		4
        /*0000*/ 	.word	0x00000000
	.align		4
        /*0004*/ 	.word	0xffffffff
	.align		4
        /*0008*/ 	.word	0x00000000
	.align		4
        /*000c*/ 	.word	0xfffffffe
	.align		4
        /*0010*/ 	.word	0x00000000
	.align		4
        /*0014*/ 	.word	0xfffffffd
	.align		4
        /*0018*/ 	.word	0x00000000
	.align		4
        /*001c*/ 	.word	0xfffffffc


//--------------------- .text._Z12add_paralleliPfS_ --------------------------
	.section	.text._Z12add_paralleliPfS_,"ax",@progbits
	.align	128
        .global         _Z12add_paralleliPfS_
        .type           _Z12add_paralleliPfS_,@function
        .size           _Z12add_paralleliPfS_,(.L_x_11 - _Z12add_paralleliPfS_)
        .other          _Z12add_paralleliPfS_,@"STO_CUDA_ENTRY STV_DEFAULT"
_Z12add_paralleliPfS_:
.text._Z12add_paralleliPfS_:
[----:B------:R-:W-:Y:S01]  /*0000*/  LDC R1, c[0x0][0x37c] ;  /* 0x0000df00ff017b82 */ /* 0x000fe20000000800 */
[----:B------:R-:W0:Y:S07]  /*0010*/  S2R R3, SR_TID.X ;  /* 0x0000000000037919 */ /* 0x000e2e0000002100 */
[----:B------:R-:W0:Y:S01]  /*0020*/  S2UR UR4, SR_CTAID.X ;  /* 0x00000000000479c3 */ /* 0x000e220000002500 */
[----:B------:R-:W1:Y:S07]  /*0030*/  LDCU UR6, c[0x0][0x380] ;  /* 0x00007000ff0677ac */ /* 0x000e6e0008000800 */
[----:B------:R-:W0:Y:S01]  /*0040*/  LDC R0, c[0x0][0x360] ;  /* 0x0000d800ff007b82 */ /* 0x000e220000000800 */
[----:B------:R-:W2:Y:S01]  /*0050*/  LDCU UR5, c[0x0][0x370] ;  /* 0x00006e00ff0577ac */ /* 0x000ea20008000800 */
[----:B0-----:R-:W-:-:S02]  /*0060*/  IMAD R3, R0, UR4, R3 ;  /* 0x0000000400037c24 */ /* 0x001fc4000f8e0203 */
[----:B--2---:R-:W-:-:S03]  /*0070*/  IMAD R0, R0, UR5, RZ ;  /* 0x0000000500007c24 */ /* 0x004fc6000f8e02ff */
[----:B-1----:R-:W-:-:S13]  /*0080*/  ISETP.GE.AND P0, PT, R3, UR6, PT ;  /* 0x0000000603007c0c */ /* 0x002fda000bf06270 */
[----:B------:R-:W-:Y:S05]  /*0090*/  @P0 EXIT ;  /* 0x000000000000094d */ /* 0x000fea0003800000 */
[----:B------:R-:W0:Y:S01]  /*00a0*/  I2F.U32.RP R8, R0 ;  /* 0x0000000000087306 */ /* 0x000e220000209000 */
[C---:B------:R-:W-:Y:S01]  /*00b0*/  IMAD.IADD R2, R0.reuse, 0x1, R3 ;  /* 0x0000000100027824 */ /* 0x040fe200078e0203 */
[----:B------:R-:W-:Y:S01]  /*00c0*/  IADD3 R9, PT, PT, RZ, -R0, RZ ;  /* 0x80000000ff097210 */ /* 0x000fe20007ffe0ff */
[----:B------:R-:W1:Y:S01]  /*00d0*/  LDCU.64 UR4, c[0x0][0x358] ;  /* 0x00006b00ff0477ac */ /* 0x000e620008000a00 */
[----:B------:R-:W-:Y:S01]  /*00e0*/  ISETP.NE.U32.AND P2, PT, R0, RZ, PT ;  /* 0x000000ff0000720c */ /* 0x000fe20003f45070 */
[----:B------:R-:W-:Y:S01]  /*00f0*/  BSSY.RECONVERGENT B0, `(.L_x_0) ;  /* 0x0000028000007945 */ /* 0x000fe20003800200 */
[C---:B------:R-:W-:Y:S02]  /*0100*/  ISETP.GE.AND P0, PT, R2.reuse, UR6, PT ;  /* 0x0000000602007c0c */ /* 0x040fe4000bf06270 */
[----:B------:R-:W-:Y:S02]  /*0110*/  VIMNMX R7, PT, PT, R2, UR6, !PT ;  /* 0x0000000602077c48 */ /* 0x000fe4000ffe0100 */
[----:B------:R-:W-:-:S04]  /*0120*/  SEL R6, RZ, 0x1, P0 ;  /* 0x00000001ff067807 */ /* 0x000fc80000000000 */
[----:B------:R-:W-:Y:S01]  /*0130*/  IADD3 R7, PT, PT, R7, -R2, -R6 ;  /* 0x8000000207077210 */ /* 0x000fe20007ffe806 */
[----:B0-----:R-:W0:Y:S02]  /*0140*/  MUFU.RCP R8, R8 ;  /* 0x0000000800087308 */ /* 0x001e240000001000 */
[----:B0-----:R-:W-:-:S06]  /*0150*/  IADD3 R4, PT, PT, R8, 0xffffffe, RZ ;  /* 0x0ffffffe08047810 */ /* 0x001fcc0007ffe0ff */
[----:B------:R0:W2:Y:S02]  /*0160*/  F2I.FTZ.U32.TRUNC.NTZ R5, R4 ;  /* 0x0000000400057305 */ /* 0x0000a4000021f000 */
[----:B0-----:R-:W-:Y:S02]  /*0170*/  HFMA2 R4, -RZ, RZ, 0, 0 ;  /* 0x00000000ff047431 */ /* 0x001fe400000001ff */
[----:B--2---:R-:W-:-:S04]  /*0180*/  IMAD R9, R9, R5, RZ ;  /* 0x0000000509097224 */ /* 0x004fc800078e02ff */
[----:B------:R-:W-:-:S06]  /*0190*/  IMAD.HI.U32 R8, R5, R9, R4 ;  /* 0x0000000905087227 */ /* 0x000fcc00078e0004 */
[----:B------:R-:W-:-:S05]  /*01a0*/  IMAD.HI.U32 R5, R8, R7, RZ ;  /* 0x0000000708057227 */ /* 0x000fca00078e00ff */
[----:B------:R-:W-:-:S05]  /*01b0*/  IADD3 R2, PT, PT, -R5, RZ, RZ ;  /* 0x000000ff05027210 */ /* 0x000fca0007ffe1ff */
[----:B------:R-:W-:-:S05]  /*01c0*/  IMAD R7, R0, R2, R7 ;  /* 0x0000000200077224 */ /* 0x000fca00078e0207 */
[----:B------:R-:W-:-:S13]  /*01d0*/  ISETP.GE.U32.AND P0, PT, R7, R0, PT ;  /* 0x000000000700720c */ /* 0x000fda0003f06070 */
[----:B------:R-:W-:Y:S01]  /*01e0*/  @P0 IMAD.IADD R7, R7, 0x1, -R0 ;  /* 0x0000000107070824 */ /* 0x000fe200078e0a00 */
[----:B------:R-:W-:-:S04]  /*01f0*/  @P0 IADD3 R5, PT, PT, R5, 0x1, RZ ;  /* 0x0000000105050810 */ /* 0x000fc80007ffe0ff */
[----:B------:R-:W-:-:S13]  /*0200*/  ISETP.GE.U32.AND P1, PT, R7, R0, PT ;  /* 0x000000000700720c */ /* 0x000fda0003f26070 */
[----:B------:R-:W-:Y:S02]  /*0210*/  @P1 IADD3 R5, PT, PT, R5, 0x1, RZ ;  /* 0x0000000105051810 */ /* 0x000fe40007ffe0ff */
[----:B------:R-:W-:-:S05]  /*0220*/  @!P2 LOP3.LUT R5, RZ, R0, RZ, 0x33, !PT ;  /* 0x00000000ff05a212 */ /* 0x000fca00078e33ff */
[----:B------:R-:W-:-:S05]  /*0230*/  IMAD.IADD R2, R6, 0x1, R5 ;  /* 0x0000000106027824 */ /* 0x000fca00078e0205 */
[C---:B------:R-:W-:Y:S02]  /*0240*/  LOP3.LUT R4, R2.reuse, 0x3, RZ, 0xc0, !PT ;  /* 0x0000000302047812 */ /* 0x040fe400078ec0ff */
[----:B------:R-:W-:Y:S02]  /*0250*/  ISETP.GE.U32.AND P1, PT, R2, 0x3, PT ;  /* 0x000000030200780c */ /* 0x000fe40003f26070 */
[----:B------:R-:W-:-:S13]  /*0260*/  ISETP.NE.AND P0, PT, R4, 0x3, PT ;  /* 0x000000030400780c */ /* 0x000fda0003f05270 */
[----:B-1----:R-:W-:Y:S05]  /*0270*/  @!P0 BRA `(.L_x_1) ;  /* 0x00000000003c8947 */ /* 0x002fea0003800000 */
[----:B------:R-:W0:Y:S01]  /*0280*/  LDC.64 R8, c[0x0][0x390] ;  /* 0x0000e400ff087b82 */ /* 0x000e220000000a00 */
[----:B------:R-:W-:-:S04]  /*0290*/  IADD3 R2, PT, PT, R2, 0x1, RZ ;  /* 0x0000000102027810 */ /* 0x000fc80007ffe0ff */
[----:B------:R-:W-:-:S03]  /*02a0*/  LOP3.LUT R2, R2, 0x3, RZ, 0xc0, !PT ;  /* 0x0000000302027812 */ /* 0x000fc600078ec0ff */
[----:B------:R-:W1:Y:S01]  /*02b0*/  LDC.64 R10, c[0x0][0x388] ;  /* 0x0000e200ff0a7b82 */ /* 0x000e620000000a00 */
[----:B------:R-:W-:-:S07]  /*02c0*/  IADD3 R2, PT, PT, -R2, RZ, RZ ;  /* 0x000000ff02027210 */ /* 0x000fce0007ffe1ff */
.L_x_2:
[----:B-1----:R-:W-:-:S04]  /*02d0*/  IMAD.WIDE R6, R3, 0x4, R10 ;  /* 0x0000000403067825 */ /* 0x002fc800078e020a */
[----:B0-2---:R-:W-:Y:S02]  /*02e0*/  IMAD.WIDE R4, R3, 0x4, R8 ;  /* 0x0000000403047825 */ /* 0x005fe400078e0208 */
[----:B------:R-:W2:Y:S04]  /*02f0*/  LDG.E R6, desc[UR4][R6.64] ;  /* 0x0000000406067981 */ /* 0x000ea8000c1e1900 */
[----:B------:R-:W2:Y:S01]  /*0300*/  LDG.E R13, desc[UR4][R4.64] ;  /* 0x00000004040d7981 */ /* 0x000ea2000c1e1900 */
[----:B------:R-:W-:Y:S01]  /*0310*/  VIADD R2, R2, 0x1 ;  /* 0x0000000102027836 */ /* 0x000fe20000000000 */
[----:B------:R-:W-:-:S04]  /*0320*/  IADD3 R3, PT, PT, R0, R3, RZ ;  /* 0x0000000300037210 */ /* 0x000fc80007ffe0ff */
[----:B------:R-:W-:Y:S01]  /*0330*/  ISETP.NE.AND P0, PT, R2, RZ, PT ;  /* 0x000000ff0200720c */ /* 0x000fe20003f05270 */
[----:B--2---:R-:W-:-:S05]  /*0340*/  FADD R13, R6, R13 ;  /* 0x0000000d060d7221 */ /* 0x004fca0000000000 */
[----:B------:R2:W-:Y:S07]  /*0350*/  STG.E desc[UR4][R4.64], R13 ;  /* 0x0000000d04007986 */ /* 0x0005ee000c101904 */
[----:B------:R-:W-:Y:S05]  /*0360*/  @P0 BRA `(.L_x_2) ;  /* 0xfffffffc00d80947 */ /* 0x000fea000383ffff */
.L_x_1:
[----:B------:R-:W-:Y:S05]  /*0370*/  BSYNC.RECONVERGENT B0 ;  /* 0x0000000000007941 */ /* 0x000fea0003800200 */
.L_x_0:
[----:B------:R-:W-:Y:S05]  /*0380*/  @!P1 EXIT ;  /* 0x000000000000994d */ /* 0x000fea0003800000 */
.L_x_3:
[----:B-12---:R-:W0:Y:S08]  /*0390*/  LDC.64 R4, c[0x0][0x388] ;  /* 0x0000e200ff047b82 */ /* 0x006e300000000a00 */
[----:B------:R-:W1:Y:S01]  /*03a0*/  LDC.64 R6, c[0x0][0x390] ;  /* 0x0000e400ff067b82 */ /* 0x000e620000000a00 */
[----:B0-----:R-:W-:-:S05]  /*03b0*/  IMAD.WIDE R12, R3, 0x4, R4 ;  /* 0x00000004030c7825 */ /* 0x001fca00078e0204 */
[----:B------:R-:W2:Y:S01]  /*03c0*/  LDG.E R2, desc[UR4][R12.64] ;  /* 0x000000040c027981 */ /* 0x000ea2000c1e1900 */
[----:B-1----:R-:W-:-:S05]  /*03d0*/  IMAD.WIDE R14, R3, 0x4, R6 ;  /* 0x00000004030e7825 */ /* 0x002fca00078e0206 */
[----:B------:R-:W2:Y:S01]  /*03e0*/  LDG.E R5, desc[UR4][R14.64] ;  /* 0x000000040e057981 */ /* 0x000ea2000c1e1900 */
[----:B------:R-:W-:-:S04]  /*03f0*/  IMAD.WIDE R6, R0, 0x4, R14 ;  /* 0x0000000400067825 */ /* 0x000fc800078e020e */
[----:B--2---:R-:W-:Y:S01]  /*0400*/  FADD R17, R2, R5 ;  /* 0x0000000502117221 */ /* 0x004fe20000000000 */
[----:B------:R-:W-:-:S04]  /*0410*/  IMAD.WIDE R4, R0, 0x4, R12 ;  /* 0x0000000400047825 */ /* 0x000fc800078e020c */
[----:B------:R0:W-:Y:S04]  /*0420*/  STG.E desc[UR4][R14.64], R17 ;  /* 0x000000110e007986 */ /* 0x0001e8000c101904 */
[----:B------:R-:W2:Y:S04]  /*0430*/  LDG.E R2, desc[UR4][R4.64] ;  /* 0x0000000404027981 */ /* 0x000ea8000c1e1900 */
[----:B------:R-:W2:Y:S01]  /*0440*/  LDG.E R9, desc[UR4][R6.64] ;  /* 0x0000000406097981 */ /* 0x000ea2000c1e1900 */
[----:B------:R-:W-:-:S04]  /*0450*/  IMAD.WIDE R10, R0, 0x4, R6 ;  /* 0x00000004000a7825 */ /* 0x000fc800078e0206 */
[----:B--2---:R-:W-:Y:S01]  /*0460*/  FADD R19, R2, R9 ;  /* 0x0000000902137221 */ /* 0x004fe20000000000 */
[----:B------:R-:W-:-:S04]  /*0470*/  IMAD.WIDE R8, R0, 0x4, R4 ;  /* 0x0000000400087825 */ /* 0x000fc800078e0204 */
[----:B------:R1:W-:Y:S04]  /*0480*/  STG.E desc[UR4][R6.64], R19 ;  /* 0x0000001306007986 */ /* 0x0003e8000c101904 */
[----:B------:R-:W2:Y:S04]  /*0490*/  LDG.E R2, desc[UR4][R8.64] ;  /* 0x0000000408027981 */ /* 0x000ea8000c1e1900 */
[----:B------:R-:W2:Y:S01]  /*04a0*/  LDG.E R13, desc[UR4][R10.64] ;  /* 0x000000040a0d7981 */ /* 0x000ea2000c1e1900 */
[----:B0-----:R-:W-:-:S04]  /*04b0*/  IMAD.WIDE R14, R0, 0x4, R10 ;  /* 0x00000004000e7825 */ /* 0x001fc800078e020a */
[----:B--2---:R-:W-:Y:S01]  /*04c0*/  FADD R21, R2, R13 ;  /* 0x0000000d02157221 */ /* 0x004fe20000000000 */
[----:B------:R-:W-:-:S04]  /*04d0*/  IMAD.WIDE R12, R0, 0x4, R8 ;  /* 0x00000004000c7825 */ /* 0x000fc800078e0208 */
[----:B------:R1:W-:Y:S04]  /*04e0*/  STG.E desc[UR4][R10.64], R21 ;  /* 0x000000150a007986 */ /* 0x0003e8000c101904 */
[----:B------:R-:W2:Y:S04]  /*04f0*/  LDG.E R12, desc[UR4][R12.64] ;  /* 0x000000040c0c7981 */ /* 0x000ea8000c1e1900 */
[----:B------:R-:W2:Y:S01]  /*0500*/  LDG.E R5, desc[UR4][R14.64] ;  /* 0x000000040e057981 */ /* 0x000ea2000c1e1900 */
[----:B------:R-:W-:-:S04]  /*0510*/  LEA R3, R0, R3, 0x2 ;  /* 0x0000000300037211 */ /* 0x000fc800078e10ff */
[----:B------:R-:W-:Y:S01]  /*0520*/  ISETP.GE.AND P0, PT, R3, UR6, PT ;  /* 0x0000000603007c0c */ /* 0x000fe2000bf06270 */
[----:B--2---:R-:W-:-:S05]  /*0530*/  FADD R5, R12, R5 ;  /* 0x000000050c057221 */ /* 0x004fca0000000000 */
[----:B------:R1:W-:Y:S07]  /*0540*/  STG.E desc[UR4][R14.64], R5 ;  /* 0x000000050e007986 */ /* 0x0003ee000c101904 */
[----:B------:R-:W-:Y:S05]  /*0550*/  @!P0 BRA `(.L_x_3) ;  /* 0xfffffffc008c8947 */ /* 0x000fea000383ffff */
[----:B------:R-:W-:Y:S05]  /*0560*/  EXIT ;  /* 0x000000000000794d */ /* 0x000fea0003800000 */
.L_x_4:
[----:B------:R-:W-:-:S00]  /*0570*/  BRA `(.L_x_4) ;  /* 0xfffffffc00fc7947 */ /* 0x000fc0000383ffff */
[----:B------:R-:W-:-:S00]  /*0580*/  NOP ;  /* 0x0000000000007918 */ /* 0x000fc00000000000 */
[----:B------:R-:W-:-:S00]  /*0590*/  NOP ;  /* 0x0000000000007918 */ /* 0x000fc00000000000 */
[----:B------:R-:W-:-:S00]  /*05a0*/  NOP ;  /* 0x0000000000007918 */ /* 0x000fc00000000000 */
[----:B------:R-:W-:-:S00]  /*05b0*/  NOP ;  /* 0x0000000000007918 */ /* 0x000fc00000000000 */
[----:B------:R-:W-:-:S00]  /*05c0*/  NOP ;  /* 0x0000000000007918 */ /* 0x000fc00000000000 */
[----:B------:R-:W-:-:S00]  /*05d0*/  NOP ;  /* 0x0000000000007918 */ /* 0x000fc00000000000 */
[----:B------:R-:W-:-:S00]  /*05e0*/  NOP ;  /* 0x0000000000007918 */ /* 0x000fc00000000000 */
[----:B------:R-:W-:-:S00]  /*05f0*/  NOP ;  /* 0x0000000000007918 */ /* 0x000fc00000000000 */
.L_x_11:


//--------------------- .text._Z10add_serialiPfS_ --------------------------
	.section	.text._Z10add_serialiPfS_,"ax",@progbits
	.align	128
        .global         _Z10add_serialiPfS_
        .type           _Z10add_serialiPfS_,@function
        .size           _Z10add_serialiPfS_,(.L_x_12 - _Z10add_serialiPfS_)
        .other          _Z10add_serialiPfS_,@"STO_CUDA_ENTRY STV_DEFAULT"
_Z10add_serialiPfS_:
.text._Z10add_serialiPfS_:
[----:B------:R-:W-:Y:S08]  /*0000*/  LDC R1, c[0x0][0x37c] ;  /* 0x0000df00ff017b82 */ /* 0x000ff00000000800 */
[----:B------:R-:W0:Y:S02]  /*0010*/  LDC R6, c[0x0][0x380] ;  /* 0x0000e000ff067b82 */ /* 0x000e240000000800 */
[----:B0-----:R-:W-:-:S13]  /*0020*/  ISETP.GE.AND P0, PT, R6, 0x1, PT ;  /* 0x000000010600780c */ /* 0x001fda0003f06270 */
[----:B------:R-:W-:Y:S05]  /*0030*/  @!P0 EXIT ;  /* 0x000000000000894d */ /* 0x000fea0003800000 */
[C---:B------:R-:W-:Y:S01]  /*0040*/  ISETP.GE.U32.AND P1, PT, R6.reuse, 0x10, PT ;  /* 0x000000100600780c */ /* 0x040fe20003f26070 */
[----:B------:R-:W0:Y:S01]  /*0050*/  LDCU.64 UR8, c[0x0][0x358] ;  /* 0x00006b00ff0877ac */ /* 0x000e220008000a00 */
[----:B------:R-:W-:Y:S01]  /*0060*/  LOP3.LUT R10, R6, 0xf, RZ, 0xc0, !PT ;  /* 0x0000000f060a7812 */ /* 0x000fe200078ec0ff */
[----:B------:R-:W-:-:S03]  /*0070*/  HFMA2 R0, -RZ, RZ, 0, 0 ;  /* 0x00000000ff007431 */ /* 0x000fc600000001ff */
[----:B------:R-:W-:-:S07]  /*0080*/  ISETP.NE.AND P0, PT, R10, RZ, PT ;  /* 0x000000ff0a00720c */ /* 0x000fce0003f05270 */
[----:B------:R-:W-:Y:S06]  /*0090*/  @!P1 BRA `(.L_x_5) ;  /* 0x0000000400589947 */ /* 0x000fec0003800000 */
[----:B------:R-:W1:Y:S01]  /*00a0*/  LDCU.64 UR6, c[0x0][0x388] ;  /* 0x00007100ff0677ac */ /* 0x000e620008000a00 */
[----:B------:R-:W-:Y:S01]  /*00b0*/  LOP3.LUT R0, R6, 0x7ffffff0, RZ, 0xc0, !PT ;  /* 0x7ffffff006007812 */ /* 0x000fe200078ec0ff */
[----:B------:R-:W2:Y:S03]  /*00c0*/  LDCU.64 UR4, c[0x0][0x390] ;  /* 0x00007200ff0477ac */ /* 0x000ea60008000a00 */
[----:B------:R-:W-:Y:S01]  /*00d0*/  IADD3 R7, PT, PT, -R0, RZ, RZ ;  /* 0x000000ff00077210 */ /* 0x000fe20007ffe1ff */
[----:B-1----:R-:W-:Y:S02]  /*00e0*/  UIADD3 UR6, UP0, UPT, UR6, 0x20, URZ ;  /* 0x0000002006067890 */ /* 0x002fe4000ff1e0ff */
[----:B--2---:R-:W-:Y:S02]  /*00f0*/  UIADD3 UR4, UP1, UPT, UR4, 0x20, URZ ;  /* 0x0000002004047890 */ /* 0x004fe4000ff3e0ff */
[----:B------:R-:W-:-:S02]  /*0100*/  UIADD3.X UR7, UPT, UPT, URZ, UR7, URZ, UP0, !UPT ;  /* 0x00000007ff077290 */ /* 0x000fc400087fe4ff */
[----:B------:R-:W-:Y:S01]  /*0110*/  MOV R12, UR6 ;  /* 0x00000006000c7c02 */ /* 0x000fe20008000f00 */
[----:B------:R-:W-:Y:S01]  /*0120*/  UIADD3.X UR5, UPT, UPT, URZ, UR5, URZ, UP1, !UPT ;  /* 0x00000005ff057290 */ /* 0x000fe20008ffe4ff */
[----:B------:R-:W-:Y:S02]  /*0130*/  MOV R8, UR4 ;  /* 0x0000000400087c02 */ /* 0x000fe40008000f00 */
[----:B------:R-:W-:-:S03]  /*0140*/  MOV R3, UR7 ;  /* 0x0000000700037c02 */ /* 0x000fc60008000f00 */
[----:B------:R-:W-:-:S07]  /*0150*/  MOV R9, UR5 ;  /* 0x0000000500097c02 */ /* 0x000fce0008000f00 */
.L_x_6:
[----:B------:R-:W-:Y:S02]  /*0160*/  MOV R2, R12 ;  /* 0x0000000c00027202 */ /* 0x000fe40000000f00 */
[----:B-1----:R-:W-:Y:S02]  /*0170*/  MOV R4, R8 ;  /* 0x0000000800047202 */ /* 0x002fe40000000f00 */
[----:B------:R-:W-:Y:S01]  /*0180*/  MOV R5, R9 ;  /* 0x0000000900057202 */ /* 0x000fe20000000f00 */
[----:B0-----:R-:W2:Y:S04]  /*0190*/  LDG.E R8, desc[UR8][R2.64+-0x20] ;  /* 0xffffe00802087981 */ /* 0x001ea8000c1e1900 */
[----:B------:R-:W2:Y:S04]  /*01a0*/  LDG.E R9, desc[UR8][R4.64+-0x20] ;  /* 0xffffe00804097981 */ /* 0x000ea8000c1e1900 */
[----:B------:R-:W3:Y:S04]  /*01b0*/  LDG.E R11, desc[UR8][R4.64+-0x1c] ;  /* 0xffffe408040b7981 */ /* 0x000ee8000c1e1900 */
[----:B------:R-:W4:Y:S04]  /*01c0*/  LDG.E R13, desc[UR8][R4.64+-0x18] ;  /* 0xffffe808040d7981 */ /* 0x000f28000c1e1900 */
[----:B------:R-:W5:Y:S01]  /*01d0*/  LDG.E R15, desc[UR8][R4.64+-0x14] ;  /* 0xffffec08040f7981 */ /* 0x000f62000c1e1900 */
[----:B--2---:R-:W-:-:S05]  /*01e0*/  FADD R9, R8, R9 ;  /* 0x0000000908097221 */ /* 0x004fca0000000000 */
[----:B------:R0:W-:Y:S04]  /*01f0*/  STG.E desc[UR8][R4.64+-0x20], R9 ;  /* 0xffffe00904007986 */ /* 0x0001e8000c101908 */
[----:B------:R-:W3:Y:S04]  /*0200*/  LDG.E R8, desc[UR8][R2.64+-0x1c] ;  /* 0xffffe40802087981 */ /* 0x000ee8000c1e1900 */
[----:B0-----:R-:W2:Y:S01]  /*0210*/  LDG.E R9, desc[UR8][R4.64+-0x10] ;  /* 0xfffff00804097981 */ /* 0x001ea2000c1e1900 */
[----:B---3--:R-:W-:-:S05]  /*0220*/  FADD R11, R8, R11 ;  /* 0x0000000b080b7221 */ /* 0x008fca0000000000 */
[----:B------:R0:W-:Y:S04]  /*0230*/  STG.E desc[UR8][R4.64+-0x1c], R11 ;  /* 0xffffe40b04007986 */ /* 0x0001e8000c101908 */
[----:B------:R-:W4:Y:S04]  /*0240*/  LDG.E R8, desc[UR8][R2.64+-0x18] ;  /* 0xffffe80802087981 */ /* 0x000f28000c1e1900 */
[----:B0-----:R-:W3:Y:S01]  /*0250*/  LDG.E R11, desc[UR8][R4.64+-0xc] ;  /* 0xfffff408040b7981 */ /* 0x001ee2000c1e1900 */
[----:B----4-:R-:W-:-:S05]  /*0260*/  FADD R13, R8, R13 ;  /* 0x0000000d080d7221 */ /* 0x010fca0000000000 */
[----:B------:R0:W-:Y:S04]  /*0270*/  STG.E desc[UR8][R4.64+-0x18], R13 ;  /* 0xffffe80d04007986 */ /* 0x0001e8000c101908 */
[----:B------:R-:W5:Y:S04]  /*0280*/  LDG.E R8, desc[UR8][R2.64+-0x14] ;  /* 0xffffec0802087981 */ /* 0x000f68000c1e1900 */
[----:B0-----:R-:W4:Y:S01]  /*0290*/  LDG.E R13, desc[UR8][R4.64+-0x8] ;  /* 0xfffff808040d7981 */ /* 0x001f22000c1e1900 */
[----:B-----5:R-:W-:-:S05]  /*02a0*/  FADD R15, R8, R15 ;  /* 0x0000000f080f7221 */ /* 0x020fca0000000000 */
[----:B------:R0:W-:Y:S04]  /*02b0*/  STG.E desc[UR8][R4.64+-0x14], R15 ;  /* 0xffffec0f04007986 */ /* 0x0001e8000c101908 */
[----:B------:R-:W2:Y:S04]  /*02c0*/  LDG.E R8, desc[UR8][R2.64+-0x10] ;  /* 0xfffff00802087981 */ /* 0x000ea8000c1e1900 */
[----:B0-----:R-:W5:Y:S01]  /*02d0*/  LDG.E R15, desc[UR8][R4.64+-0x4] ;  /* 0xfffffc08040f7981 */ /* 0x001f62000c1e1900 */
        /* <DEDUP_REMOVED lines=34> */
[----:B------:R-:W3:Y:S02]  /*0500*/  LDG.E R8, desc[UR8][R2.64+0x14] ;  /* 0x0000140802087981 */ /* 0x000ee4000c1e1900 */
[----:B---3--:R-:W-:-:S05]  /*0510*/  FADD R11, R8, R11 ;  /* 0x0000000b080b7221 */ /* 0x008fca0000000000 */
[----:B------:R1:W-:Y:S04]  /*0520*/  STG.E desc[UR8][R4.64+0x14], R11 ;  /* 0x0000140b04007986 */ /* 0x0003e8000c101908 */
[----:B------:R-:W4:Y:S01]  /*0530*/  LDG.E R8, desc[UR8][R2.64+0x18] ;  /* 0x0000180802087981 */ /* 0x000f22000c1e1900 */
[----:B------:R-:W-:Y:S01]  /*0540*/  IADD3 R7, PT, PT, R7, 0x10, RZ ;  /* 0x0000001007077810 */ /* 0x000fe20007ffe0ff */
[----:B----4-:R-:W-:-:S05]  /*0550*/  FADD R13, R8, R13 ;  /* 0x0000000d080d7221 */ /* 0x010fca0000000000 */
[----:B------:R1:W-:Y:S04]  /*0560*/  STG.E desc[UR8][R4.64+0x18], R13 ;  /* 0x0000180d04007986 */ /* 0x0003e8000c101908 */
[----:B------:R2:W5:Y:S01]  /*0570*/  LDG.E R8, desc[UR8][R2.64+0x1c] ;  /* 0x00001c0802087981 */ /* 0x000562000c1e1900 */
[----:B------:R-:W-:Y:S02]  /*0580*/  ISETP.NE.AND P1, PT, R7, RZ, PT ;  /* 0x000000ff0700720c */ /* 0x000fe40003f25270 */
[----:B------:R-:W-:-:S05]  /*0590*/  IADD3 R12, P2, PT, R2, 0x40, RZ ;  /* 0x00000040020c7810 */ /* 0x000fca0007f5e0ff */
[----:B--2---:R-:W-:Y:S02]  /*05a0*/  IMAD.X R3, RZ, RZ, R3, P2 ;  /* 0x000000ffff037224 */ /* 0x004fe400010e0603 */
[----:B-----5:R-:W-:Y:S01]  /*05b0*/  FADD R15, R8, R15 ;  /* 0x0000000f080f7221 */ /* 0x020fe20000000000 */
[----:B------:R-:W-:-:S04]  /*05c0*/  IADD3 R8, P3, PT, R4, 0x40, RZ ;  /* 0x0000004004087810 */ /* 0x000fc80007f7e0ff */
[----:B------:R1:W-:Y:S01]  /*05d0*/  STG.E desc[UR8][R4.64+0x1c], R15 ;  /* 0x00001c0f04007986 */ /* 0x0003e2000c101908 */
[----:B0-----:R-:W-:Y:S01]  /*05e0*/  IADD3.X R9, PT, PT, RZ, R5, RZ, P3, !PT ;  /* 0x00000005ff097210 */ /* 0x001fe20001ffe4ff */
[----:B------:R-:W-:Y:S07]  /*05f0*/  @P1 BRA `(.L_x_6) ;  /* 0xfffffff800d81947 */ /* 0x000fee000383ffff */
.L_x_5:
[----:B0-----:R-:W-:Y:S05]  /*0600*/  @!P0 EXIT ;  /* 0x000000000000894d */ /* 0x001fea0003800000 */
[----:B------:R-:W-:Y:S02]  /*0610*/  ISETP.GE.U32.AND P0, PT, R10, 0x8, PT ;  /* 0x000000080a00780c */ /* 0x000fe40003f06070 */
[----:B------:R-:W-:-:S04]  /*0620*/  LOP3.LUT R12, R6, 0x7, RZ, 0xc0, !PT ;  /* 0x00000007060c7812 */ /* 0x000fc800078ec0ff */
[----:B------:R-:W-:-:S07]  /*0630*/  ISETP.NE.AND P1, PT, R12, RZ, PT ;  /* 0x000000ff0c00720c */ /* 0x000fce0003f25270 */
[----:B------:R-:W-:Y:S06]  /*0640*/  @!P0 BRA `(.L_x_7) ;  /* 0x0000000000948947 */ /* 0x000fec0003800000 */
[----:B------:R-:W0:Y:S08]  /*0650*/  LDC.64 R2, c[0x0][0x388] ;  /* 0x0000e200ff027b82 */ /* 0x000e300000000a00 */
[----:B-1----:R-:W1:Y:S01]  /*0660*/  LDC.64 R4, c[0x0][0x390] ;  /* 0x0000e400ff047b82 */ /* 0x002e620000000a00 */
[----:B0-----:R-:W-:-:S05]  /*0670*/  IMAD.WIDE.U32 R2, R0, 0x4, R2 ;  /* 0x0000000400027825 */ /* 0x001fca00078e0002 */
[----:B------:R-:W2:Y:S01]  /*0680*/  LDG.E R7, desc[UR8][R2.64] ;  /* 0x0000000802077981 */ /* 0x000ea2000c1e1900 */
[----:B-1----:R-:W-:-:S05]  /*0690*/  IMAD.WIDE.U32 R4, R0, 0x4, R4 ;  /* 0x0000000400047825 */ /* 0x002fca00078e0004 */
[----:B------:R-:W2:Y:S04]  /*06a0*/  LDG.E R8, desc[UR8][R4.64] ;  /* 0x0000000804087981 */ /* 0x000ea8000c1e1900 */
[----:B------:R-:W3:Y:S04]  /*06b0*/  LDG.E R9, desc[UR8][R4.64+0x4] ;  /* 0x0000040804097981 */ /* 0x000ee8000c1e1900 */
[----:B------:R-:W4:Y:S04]  /*06c0*/  LDG.E R11, desc[UR8][R4.64+0x8] ;  /* 0x00000808040b7981 */ /* 0x000f28000c1e1900 */
[----:B------:R-:W5:Y:S01]  /*06d0*/  LDG.E R13, desc[UR8][R4.64+0xc] ;  /* 0x00000c08040d7981 */ /* 0x000f62000c1e1900 */
[----:B--2---:R-:W-:-:S05]  /*06e0*/  FADD R7, R7, R8 ;  /* 0x0000000807077221 */ /* 0x004fca0000000000 */
[----:B------:R-:W-:Y:S04]  /*06f0*/  STG.E desc[UR8][R4.64], R7 ;  /* 0x0000000704007986 */ /* 0x000fe8000c101908 */
[----:B------:R-:W3:Y:S02]  /*0700*/  LDG.E R8, desc[UR8][R2.64+0x4] ;  /* 0x0000040802087981 */ /* 0x000ee4000c1e1900 */
[----:B---3--:R-:W-:-:S05]  /*0710*/  FADD R9, R8, R9 ;  /* 0x0000000908097221 */ /* 0x008fca0000000000 */
[----:B------:R0:W-:Y:S04]  /*0720*/  STG.E desc[UR8][R4.64+0x4], R9 ;  /* 0x0000040904007986 */ /* 0x0001e8000c101908 */
[----:B------:R-:W4:Y:S04]  /*0730*/  LDG.E R8, desc[UR8][R2.64+0x8] ;  /* 0x0000080802087981 */ /* 0x000f28000c1e1900 */
[----:B0-----:R-:W2:Y:S01]  /*0740*/  LDG.E R9, desc[UR8][R4.64+0x14] ;  /* 0x0000140804097981 */ /* 0x001ea2000c1e1900 */
[----:B----4-:R-:W-:-:S05]  /*0750*/  FADD R11, R8, R11 ;  /* 0x0000000b080b7221 */ /* 0x010fca0000000000 */
[----:B------:R0:W-:Y:S04]  /*0760*/  STG.E desc[UR8][R4.64+0x8], R11 ;  /* 0x0000080b04007986 */ /* 0x0001e8000c101908 */
[----:B------:R-:W5:Y:S04]  /*0770*/  LDG.E R8, desc[UR8][R2.64+0xc] ;  /* 0x00000c0802087981 */ /* 0x000f68000c1e1900 */
[----:B0-----:R-:W3:Y:S01]  /*0780*/  LDG.E R11, desc[UR8][R4.64+0x18] ;  /* 0x00001808040b7981 */ /* 0x001ee2000c1e1900 */
[----:B-----5:R-:W-:-:S03]  /*0790*/  FADD R13, R8, R13 ;  /* 0x0000000d080d7221 */ /* 0x020fc60000000000 */
[----:B------:R-:W4:Y:S04]  /*07a0*/  LDG.E R8, desc[UR8][R4.64+0x10] ;  /* 0x0000100804087981 */ /* 0x000f28000c1e1900 */
[----:B------:R0:W-:Y:S04]  /*07b0*/  STG.E desc[UR8][R4.64+0xc], R13 ;  /* 0x00000c0d04007986 */ /* 0x0001e8000c101908 */
[----:B------:R-:W4:Y:S04]  /*07c0*/  LDG.E R7, desc[UR8][R2.64+0x10] ;  /* 0x0000100802077981 */ /* 0x000f28000c1e1900 */
[----:B0-----:R-:W5:Y:S01]  /*07d0*/  LDG.E R13, desc[UR8][R4.64+0x1c] ;  /* 0x00001c08040d7981 */ /* 0x001f62000c1e1900 */
[----:B----4-:R-:W-:-:S05]  /*07e0*/  FADD R7, R7, R8 ;  /* 0x0000000807077221 */ /* 0x010fca0000000000 */
[----:B------:R0:W-:Y:S04]  /*07f0*/  STG.E desc[UR8][R4.64+0x10], R7 ;  /* 0x0000100704007986 */ /* 0x0001e8000c101908 */
[----:B------:R-:W2:Y:S02]  /*0800*/  LDG.E R8, desc[UR8][R2.64+0x14] ;  /* 0x0000140802087981 */ /* 0x000ea4000c1e1900 */
[----:B--2---:R-:W-:-:S05]  /*0810*/  FADD R9, R8, R9 ;  /* 0x0000000908097221 */ /* 0x004fca0000000000 */
[----:B------:R0:W-:Y:S04]  /*0820*/  STG.E desc[UR8][R4.64+0x14], R9 ;  /* 0x0000140904007986 */ /* 0x0001e8000c101908 */
[----:B------:R-:W3:Y:S02]  /*0830*/  LDG.E R8, desc[UR8][R2.64+0x18] ;  /* 0x0000180802087981 */ /* 0x000ee4000c1e1900 */
[----:B---3--:R-:W-:-:S05]  /*0840*/  FADD R11, R8, R11 ;  /* 0x0000000b080b7221 */ /* 0x008fca0000000000 */
[----:B------:R0:W-:Y:S04]  /*0850*/  STG.E desc[UR8][R4.64+0x18], R11 ;  /* 0x0000180b04007986 */ /* 0x0001e8000c101908 */
[----:B------:R-:W5:Y:S01]  /*0860*/  LDG.E R8, desc[UR8][R2.64+0x1c] ;  /* 0x00001c0802087981 */ /* 0x000f62000c1e1900 */
[----:B------:R-:W-:Y:S01]  /*0870*/  IADD3 R0, PT, PT, R0, 0x8, RZ ;  /* 0x0000000800007810 */ /* 0x000fe20007ffe0ff */
[----:B-----5:R-:W-:-:S05]  /*0880*/  FADD R13, R8, R13 ;  /* 0x0000000d080d7221 */ /* 0x020fca0000000000 */
[----:B------:R0:W-:Y:S02]  /*0890*/  STG.E desc[UR8][R4.64+0x1c], R13 ;  /* 0x00001c0d04007986 */ /* 0x0001e4000c101908 */
.L_x_7:
[----:B------:R-:W-:Y:S05]  /*08a0*/  @!P1 EXIT ;  /* 0x000000000000994d */ /* 0x000fea0003800000 */
[----:B------:R-:W-:Y:S02]  /*08b0*/  ISETP.GE.U32.AND P0, PT, R12, 0x4, PT ;  /* 0x000000040c00780c */ /* 0x000fe40003f06070 */
[----:B------:R-:W-:-:S04]  /*08c0*/  LOP3.LUT R6, R6, 0x3, RZ, 0xc0, !PT ;  /* 0x0000000306067812 */ /* 0x000fc800078ec0ff */
[----:B------:R-:W-:-:S07]  /*08d0*/  ISETP.NE.AND P1, PT, R6, RZ, PT ;  /* 0x000000ff0600720c */ /* 0x000fce0003f25270 */
[----:B------:R-:W-:Y:S06]  /*08e0*/  @!P0 BRA `(.L_x_8) ;  /* 0x0000000000548947 */ /* 0x000fec0003800000 */
[----:B01----:R-:W0:Y:S08]  /*08f0*/  LDC.64 R4, c[0x0][0x388] ;  /* 0x0000e200ff047b82 */ /* 0x003e300000000a00 */
[----:B------:R-:W1:Y:S01]  /*0900*/  LDC.64 R2, c[0x0][0x390] ;  /* 0x0000e400ff027b82 */ /* 0x000e620000000a00 */
        /* <DEDUP_REMOVED lines=8> */
[----:B------:R2:W-:Y:S04]  /*0990*/  STG.E desc[UR8][R2.64], R7 ;  /* 0x0000000702007986 */ /* 0x0005e8000c101908 */
[----:B------:R-:W3:Y:S02]  /*09a0*/  LDG.E R8, desc[UR8][R4.64+0x4] ;  /* 0x0000040804087981 */ /* 0x000ee4000c1e1900 */
[----:B---3--:R-:W-:-:S05]  /*09b0*/  FADD R9, R8, R9 ;  /* 0x0000000908097221 */ /* 0x008fca0000000000 */
[----:B------:R2:W-:Y:S04]  /*09c0*/  STG.E desc[UR8][R2.64+0x4], R9 ;  /* 0x0000040902007986 */ /* 0x0005e8000c101908 */
[----:B------:R-:W4:Y:S02]  /*09d0*/  LDG.E R8, desc[UR8][R4.64+0x8] ;  /* 0x0000080804087981 */ /* 0x000f24000c1e1900 */
[----:B----4-:R-:W-:-:S05]  /*09e0*/  FADD R11, R8, R11 ;  /* 0x0000000b080b7221 */ /* 0x010fca0000000000 */
[----:B------:R2:W-:Y:S04]  /*09f0*/  STG.E desc[UR8][R2.64+0x8], R11 ;  /* 0x0000080b02007986 */ /* 0x0005e8000c101908 */
[----:B------:R-:W5:Y:S01]  /*0a00*/  LDG.E R8, desc[UR8][R4.64+0xc] ;  /* 0x00000c0804087981 */ /* 0x000f62000c1e1900 */
[----:B------:R-:W-:Y:S01]  /*0a10*/  IADD3 R0, PT, PT, R0, 0x4, RZ ;  /* 0x0000000400007810 */ /* 0x000fe20007ffe0ff */
[----:B-----5:R-:W-:-:S05]  /*0a20*/  FADD R13, R8, R13 ;  /* 0x0000000d080d7221 */ /* 0x020fca0000000000 */
[----:B------:R2:W-:Y:S02]  /*0a30*/  STG.E desc[UR8][R2.64+0xc], R13 ;  /* 0x00000c0d02007986 */ /* 0x0005e4000c101908 */
.L_x_8:
[----:B------:R-:W-:Y:S05]  /*0a40*/  @!P1 EXIT ;  /* 0x000000000000994d */ /* 0x000fea0003800000 */
[----:B--2---:R-:W2:Y:S01]  /*0a50*/  LDC.64 R2, c[0x0][0x390] ;  /* 0x0000e400ff027b82 */ /* 0x004ea20000000a00 */
[----:B------:R-:W-:-:S07]  /*0a60*/  IMAD.MOV R6, RZ, RZ, -R6 ;  /* 0x000000ffff067224 */ /* 0x000fce00078e0a06 */
[----:B01----:R-:W0:Y:S01]  /*0a70*/  LDC.64 R4, c[0x0][0x388] ;  /* 0x0000e200ff047b82 */ /* 0x003e220000000a00 */
[----:B--2---:R-:W-:-:S05]  /*0a80*/  IMAD.WIDE.U32 R2, R0, 0x4, R2 ;  /* 0x0000000400027825 */ /* 0x004fca00078e0002 */
[----:B------:R-:W-:Y:S01]  /*0a90*/  MOV R9, R3 ;  /* 0x0000000300097202 */ /* 0x000fe20000000f00 */
[----:B0-----:R-:W-:Y:S01]  /*0aa0*/  IMAD.WIDE.U32 R4, R0, 0x4, R4 ;  /* 0x0000000400047825 */ /* 0x001fe200078e0004 */
[----:B------:R-:W-:-:S07]  /*0ab0*/  MOV R0, R2 ;  /* 0x0000000200007202 */ /* 0x000fce0000000f00 */
.L_x_9:
[----:B0-----:R-:W-:Y:S02]  /*0ac0*/  MOV R2, R0 ;  /* 0x0000000000027202 */ /* 0x001fe40000000f00 */
[----:B------:R-:W-:Y:S01]  /*0ad0*/  MOV R3, R9 ;  /* 0x0000000900037202 */ /* 0x000fe20000000f00 */
[----:B------:R0:W2:Y:S04]  /*0ae0*/  LDG.E R0, desc[UR8][R4.64] ;  /* 0x0000000804007981 */ /* 0x0000a8000c1e1900 */
[----:B------:R-:W2:Y:S01]  /*0af0*/  LDG.E R7, desc[UR8][R2.64] ;  /* 0x0000000802077981 */ /* 0x000ea2000c1e1900 */
[----:B------:R-:W-:-:S04]  /*0b00*/  IADD3 R6, PT, PT, R6, 0x1, RZ ;  /* 0x0000000106067810 */ /* 0x000fc80007ffe0ff */
[----:B------:R-:W-:Y:S02]  /*0b10*/  ISETP.NE.AND P0, PT, R6, RZ, PT ;  /* 0x000000ff0600720c */ /* 0x000fe40003f05270 */
[----:B0-----:R-:W-:-:S04]  /*0b20*/  IADD3 R4, P2, PT, R4, 0x4, RZ ;  /* 0x0000000404047810 */ /* 0x001fc80007f5e0ff */
[----:B------:R-:W-:Y:S01]  /*0b30*/  IADD3.X R5, PT, PT, RZ, R5, RZ, P2, !PT ;  /* 0x00000005ff057210 */ /* 0x000fe200017fe4ff */
[----:B--2---:R-:W-:Y:S01]  /*0b40*/  FADD R7, R0, R7 ;  /* 0x0000000700077221 */ /* 0x004fe20000000000 */
[----:B------:R-:W-:-:S04]  /*0b50*/  IADD3 R0, P1, PT, R2, 0x4, RZ ;  /* 0x0000000402007810 */ /* 0x000fc80007f3e0ff */
[----:B------:R0:W-:Y:S01]  /*0b60*/  STG.E desc[UR8][R2.64], R7 ;  /* 0x0000000702007986 */ /* 0x0001e2000c101908 */
[----:B------:R-:W-:Y:S01]  /*0b70*/  IADD3.X R9, PT, PT, RZ, R3, RZ, P1, !PT ;  /* 0x00000003ff097210 */ /* 0x000fe20000ffe4ff */
[----:B------:R-:W-:Y:S07]  /*0b80*/  @P0 BRA `(.L_x_9) ;  /* 0xfffffffc00cc0947 */ /* 0x000fee000383ffff */
[----:B------:R-:W-:Y:S05]  /*0b90*/  EXIT ;  /* 0x000000000000794d */ /* 0x000fea0003800000 */
.L_x_10:
        /* <DEDUP_REMOVED lines=14> */
.L_x_12:


//--------------------- .nv.shared.reserved.0     --------------------------
	.section	.nv.shared.reserved.0,"aw",@nobits
	.weak		__nv_reservedSMEM_offset_0_alias
	.size		__nv_reservedSMEM_offset_0_alias, 0, 64
	.other		__nv_reservedSMEM_offset_0_alias,@"STO_CUDA_RESERVED_SHARED STV_DEFAULT"
__nv_reservedSMEM_offset_0_alias:
	.zero		0
	.zero		64


//--------------------- .nv.constant0._Z12add_paralleliPfS_ --------------------------
	.section	.nv.constant0._Z12add_paralleliPfS_,"a",@progbits
	.sectionflags	@""
	.align	4
.nv.constant0._Z12add_paralleliPfS_:
	.zero		920


//--------------------- .nv.constant0._Z10add_serialiPfS_ --------------------------
	.section	.nv.constant0._Z10add_serialiPfS_,"a",@progbits
	.sectionflags	@""
	.align	4
.nv.constant0._Z10add_serialiPfS_:
	.zero		920


//--------------------- SYMBOLS --------------------------

	.type		.nv.reservedSmem.offset0,@object
	.size		.nv.reservedSmem.offset0,0x4
